//
// Generated by NVIDIA NVVM Compiler
//
// Compiler Build ID: CL-36424714
// Cuda compilation tools, release 13.0, V13.0.88
// Based on NVVM 20.0.0
//

.version 9.0
.target sm_100
.address_size 64

	// .globl	_Z12mandelKernelPiffffiiii

.visible .entry _Z12mandelKernelPiffffiiii(
	.param .u64 .ptr .align 1 _Z12mandelKernelPiffffiiii_param_0,
	.param .f32 _Z12mandelKernelPiffffiiii_param_1,
	.param .f32 _Z12mandelKernelPiffffiiii_param_2,
	.param .f32 _Z12mandelKernelPiffffiiii_param_3,
	.param .f32 _Z12mandelKernelPiffffiiii_param_4,
	.param .u32 _Z12mandelKernelPiffffiiii_param_5,
	.param .u32 _Z12mandelKernelPiffffiiii_param_6,
	.param .u32 _Z12mandelKernelPiffffiiii_param_7,
	.param .u32 _Z12mandelKernelPiffffiiii_param_8
)
{
	.reg .pred 	%p<7>;
	.reg .b32 	%r<23>;
	.reg .b32 	%f<20>;
	.reg .b64 	%rd<5>;

	ld.param.u64 	%rd1, [_Z12mandelKernelPiffffiiii_param_0];
	ld.param.f32 	%f9, [_Z12mandelKernelPiffffiiii_param_1];
	ld.param.f32 	%f10, [_Z12mandelKernelPiffffiiii_param_2];
	ld.param.f32 	%f11, [_Z12mandelKernelPiffffiiii_param_3];
	ld.param.f32 	%f12, [_Z12mandelKernelPiffffiiii_param_4];
	ld.param.u32 	%r6, [_Z12mandelKernelPiffffiiii_param_5];
	ld.param.u32 	%r8, [_Z12mandelKernelPiffffiiii_param_6];
	ld.param.u32 	%r9, [_Z12mandelKernelPiffffiiii_param_7];
	ld.param.u32 	%r7, [_Z12mandelKernelPiffffiiii_param_8];
	mov.u32 	%r11, %tid.x;
	mov.u32 	%r12, %ctaid.x;
	shl.b32 	%r13, %r12, 3;
	add.s32 	%r1, %r13, %r11;
	mov.u32 	%r14, %tid.y;
	mov.u32 	%r15, %ctaid.y;
	shl.b32 	%r16, %r15, 3;
	add.s32 	%r17, %r16, %r14;
	setp.ge.s32 	%p1, %r1, %r8;
	setp.ge.s32 	%p2, %r17, %r9;
	or.pred  	%p3, %p1, %p2;
	@%p3 bra 	$L__BB0_6;
	cvt.rn.f32.s32 	%f13, %r1;
	fma.rn.f32 	%f1, %f11, %f13, %f9;
	cvt.rn.f32.u32 	%f14, %r17;
	fma.rn.f32 	%f2, %f12, %f14, %f10;
	setp.lt.s32 	%p4, %r6, 1;
	mov.b32 	%r22, 0;
	@%p4 bra 	$L__BB0_5;
	mov.b32 	%r21, 0;
	mov.f32 	%f18, %f2;
	mov.f32 	%f19, %f1;
$L__BB0_3:
	mul.f32 	%f5, %f19, %f19;
	mul.f32 	%f6, %f18, %f18;
	add.f32 	%f15, %f5, %f6;
	setp.gt.f32 	%p5, %f15, 0f40800000;
	mov.u32 	%r22, %r21;
	@%p5 bra 	$L__BB0_5;
	sub.f32 	%f16, %f5, %f6;
	add.f32 	%f17, %f19, %f19;
	add.f32 	%f19, %f1, %f16;
	fma.rn.f32 	%f18, %f17, %f18, %f2;
	add.s32 	%r21, %r21, 1;
	setp.ne.s32 	%p6, %r21, %r6;
	mov.u32 	%r22, %r6;
	@%p6 bra 	$L__BB0_3;
$L__BB0_5:
	mad.lo.s32 	%r20, %r7, %r17, %r1;
	cvta.to.global.u64 	%rd2, %rd1;
	mul.wide.s32 	%rd3, %r20, 4;
	add.s64 	%rd4, %rd2, %rd3;
	st.global.u32 	[%rd4], %r22;
$L__BB0_6:
	ret;

}


// ===== COMPILED SASS (sm_100) =====

	.target	sm_100

	.elftype	@"ET_EXEC"


//--------------------- .note.nv.tkinfo           --------------------------
	.section	.note.nv.tkinfo,"",@"SHT_NOTE"
	.sectionflags	@"SHF_NOTE_NV_TKINFO"
	.tkinfo
        /*0018*/ 	.word	0x00000002
        /*0030*/ 	.string	""
        /*0030*/ 	.string	"ptxas"
        /*0030*/ 	.string	"Cuda compilation tools, release 13.0, V13.0.88"
        /*0030*/ 	.string	"Build cuda_13.0.r13.0/compiler.36424714_0"
        /*0030*/ 	.string	"-arch sm_100 -m 64 "



//--------------------- .note.nv.cuinfo           --------------------------
	.section	.note.nv.cuinfo,"",@"SHT_NOTE"
	.sectionflags	@"SHF_NOTE_NV_CUINFO"
        /*0018*/ 	.short	0x0002
        /*001a*/ 	.short	0x0064
        /*001c*/ 	.short	0x0082
	.zero		2


//--------------------- .nv.info                  --------------------------
	.section	.nv.info,"",@"SHT_CUDA_INFO"
	.align	4


	//----- nvinfo : EIATTR_REGCOUNT
	.align		4
        /*0000*/ 	.byte	0x04, 0x2f
        /*0002*/ 	.short	(.L_1 - .L_0)
	.align		4
.L_0:
        /*0004*/ 	.word	index@(_Z12mandelKernelPiffffiiii)
        /*0008*/ 	.word	0x00000010


	//----- nvinfo : EIATTR_FRAME_SIZE
	.align		4
.L_1:
        /*000c*/ 	.byte	0x04, 0x11
        /*000e*/ 	.short	(.L_3 - .L_2)
	.align		4
.L_2:
        /*0010*/ 	.word	index@(_Z12mandelKernelPiffffiiii)
        /*0014*/ 	.word	0x00000000


	//----- nvinfo : EIATTR_MIN_STACK_SIZE
	.align		4
.L_3:
        /*0018*/ 	.byte	0x04, 0x12
        /*001a*/ 	.short	(.L_5 - .L_4)
	.align		4
.L_4:
        /*001c*/ 	.word	index@(_Z12mandelKernelPiffffiiii)
        /*0020*/ 	.word	0x00000000
.L_5:


//--------------------- .nv.compat                --------------------------
	.section	.nv.compat,"",@"SHT_CUDA_COMPAT_INFO"
	.align	4
        /*0000*/ 	.byte	0x02, 0x09, 0x00, 0x00, 0x02, 0x02, 0x01, 0x00, 0x02, 0x05, 0x05, 0x00, 0x03, 0x07, 0x01, 0x01
        /*0010*/ 	.byte	0x02, 0x03, 0x00, 0x00, 0x02, 0x06, 0x01, 0x00, 0x04, 0x0b, 0x08, 0x00, 0x01, 0x00, 0x00, 0x00
        /*0020*/ 	.byte	0x00, 0x00, 0x00, 0x00


//--------------------- .nv.info._Z12mandelKernelPiffffiiii --------------------------
	.section	.nv.info._Z12mandelKernelPiffffiiii,"",@"SHT_CUDA_INFO"
	.sectionflags	@""
	.align	4


	//----- nvinfo : EIATTR_CUDA_API_VERSION
	.align		4
        /*0000*/ 	.byte	0x04, 0x37
        /*0002*/ 	.short	(.L_7 - .L_6)
.L_6:
        /*0004*/ 	.word	0x00000082


	//----- nvinfo : EIATTR_KPARAM_INFO
	.align		4
.L_7:
        /*0008*/ 	.byte	0x04, 0x17
        /*000a*/ 	.short	(.L_9 - .L_8)
.L_8:
        /*000c*/ 	.word	0x00000000
        /*0010*/ 	.short	0x0008
        /*0012*/ 	.short	0x0024
        /*0014*/ 	.byte	0x00, 0xf0, 0x11, 0x00


	//----- nvinfo : EIATTR_KPARAM_INFO
	.align		4
.L_9:
        /*0018*/ 	.byte	0x04, 0x17
        /*001a*/ 	.short	(.L_11 - .L_10)
.L_10:
        /*001c*/ 	.word	0x00000000
        /*0020*/ 	.short	0x0007
        /*0022*/ 	.short	0x0020
        /*0024*/ 	.byte	0x00, 0xf0, 0x11, 0x00


	//----- nvinfo : EIATTR_KPARAM_INFO
	.align		4
.L_11:
        /*0028*/ 	.byte	0x04, 0x17
        /*002a*/ 	.short	(.L_13 - .L_12)
.L_12:
        /*002c*/ 	.word	0x00000000
        /*0030*/ 	.short	0x0006
        /*0032*/ 	.short	0x001c
        /*0034*/ 	.byte	0x00, 0xf0, 0x11, 0x00


	//----- nvinfo : EIATTR_KPARAM_INFO
	.align		4
.L_13:
        /*0038*/ 	.byte	0x04, 0x17
        /*003a*/ 	.short	(.L_15 - .L_14)
.L_14:
        /*003c*/ 	.word	0x00000000
        /*0040*/ 	.short	0x0005
        /*0042*/ 	.short	0x0018
        /*0044*/ 	.byte	0x00, 0xf0, 0x11, 0x00


	//----- nvinfo : EIATTR_KPARAM_INFO
	.align		4
.L_15:
        /*0048*/ 	.byte	0x04, 0x17
        /*004a*/ 	.short	(.L_17 - .L_16)
.L_16:
        /*004c*/ 	.word	0x00000000
        /*0050*/ 	.short	0x0004
        /*0052*/ 	.short	0x0014
        /*0054*/ 	.byte	0x00, 0xf0, 0x11, 0x00


	//----- nvinfo : EIATTR_KPARAM_INFO
	.align		4
.L_17:
        /*0058*/ 	.byte	0x04, 0x17
        /*005a*/ 	.short	(.L_19 - .L_18)
.L_18:
        /*005c*/ 	.word	0x00000000
        /*0060*/ 	.short	0x0003
        /*0062*/ 	.short	0x0010
        /*0064*/ 	.byte	0x00, 0xf0, 0x11, 0x00


	//----- nvinfo : EIATTR_KPARAM_INFO
	.align		4
.L_19:
        /*0068*/ 	.byte	0x04, 0x17
        /*006a*/ 	.short	(.L_21 - .L_20)
.L_20:
        /*006c*/ 	.word	0x00000000
        /*0070*/ 	.short	0x0002
        /*0072*/ 	.short	0x000c
        /*0074*/ 	.byte	0x00, 0xf0, 0x11, 0x00


	//----- nvinfo : EIATTR_KPARAM_INFO
	.align		4
.L_21:
        /*0078*/ 	.byte	0x04, 0x17
        /*007a*/ 	.short	(.L_23 - .L_22)
.L_22:
        /*007c*/ 	.word	0x00000000
        /*0080*/ 	.short	0x0001
        /*0082*/ 	.short	0x0008
        /*0084*/ 	.byte	0x00, 0xf0, 0x11, 0x00


	//----- nvinfo : EIATTR_KPARAM_INFO
	.align		4
.L_23:
        /*0088*/ 	.byte	0x04, 0x17
        /*008a*/ 	.short	(.L_25 - .L_24)
.L_24:
        /*008c*/ 	.word	0x00000000
        /*0090*/ 	.short	0x0000
        /*0092*/ 	.short	0x0000
        /*0094*/ 	.byte	0x00, 0xf5, 0x21, 0x00


	//----- nvinfo : EIATTR_SPARSE_MMA_MASK
	.align		4
.L_25:
        /*0098*/ 	.byte	0x03, 0x50
        /*009a*/ 	.short	0x0000


	//----- nvinfo : EIATTR_MAXREG_COUNT
	.align		4
        /*009c*/ 	.byte	0x03, 0x1b
        /*009e*/ 	.short	0x00ff


	//----- nvinfo : EIATTR_MERCURY_ISA_VERSION
	.align		4
        /*00a0*/ 	.byte	0x03, 0x5f
        /*00a2*/ 	.short	0x0101


	//----- nvinfo : EIATTR_VRC_CTA_INIT_COUNT
	.align		4
        /*00a4*/ 	.byte	0x02, 0x4a
	.zero		1
	.zero		1


	//----- nvinfo : EIATTR_EXIT_INSTR_OFFSETS
	.align		4
        /*00a8*/ 	.byte	0x04, 0x1c
        /*00aa*/ 	.short	(.L_27 - .L_26)


	//   ....[0]....
.L_26:
        /*00ac*/ 	.word	0x000000b0


	//   ....[1]....
        /*00b0*/ 	.word	0x00000300


	//----- nvinfo : EIATTR_CRS_STACK_SIZE
	.align		4
.L_27:
        /*00b4*/ 	.byte	0x04, 0x1e
        /*00b6*/ 	.short	(.L_29 - .L_28)
.L_28:
        /*00b8*/ 	.word	0x00000000


	//----- nvinfo : EIATTR_CBANK_PARAM_SIZE
	.align		4
.L_29:
        /*00bc*/ 	.byte	0x03, 0x19
        /*00be*/ 	.short	0x0028


	//----- nvinfo : EIATTR_PARAM_CBANK
	.align		4
        /*00c0*/ 	.byte	0x04, 0x0a
        /*00c2*/ 	.short	(.L_31 - .L_30)
	.align		4
.L_30:
        /*00c4*/ 	.word	index@(.nv.constant0._Z12mandelKernelPiffffiiii)
        /*00c8*/ 	.short	0x0380
        /*00ca*/ 	.short	0x0028


	//----- nvinfo : EIATTR_SW_WAR
	.align		4
.L_31:
        /*00cc*/ 	.byte	0x04, 0x36
        /*00ce*/ 	.short	(.L_33 - .L_32)
.L_32:
        /*00d0*/ 	.word	0x00000008
.L_33:


//--------------------- .nv.callgraph             --------------------------
	.section	.nv.callgraph,"",@"SHT_CUDA_CALLGRAPH"
	.align	4
	.sectionentsize	8
	.align		4
        /*0000*/ 	.word	0x00000000
	.align		4
        /*0004*/ 	.word	0xffffffff
	.align		4
        /*0008*/ 	.word	0x00000000
	.align		4
        /*000c*/ 	.word	0xfffffffe
	.align		4
        /*0010*/ 	.word	0x00000000
	.align		4
        /*0014*/ 	.word	0xfffffffd
	.align		4
        /*0018*/ 	.word	0x00000000
	.align		4
        /*001c*/ 	.word	0xfffffffc


//--------------------- .text._Z12mandelKernelPiffffiiii --------------------------
	.section	.text._Z12mandelKernelPiffffiiii,"ax",@progbits
	.align	128
        .global         _Z12mandelKernelPiffffiiii
        .type           _Z12mandelKernelPiffffiiii,@function
        .size           _Z12mandelKernelPiffffiiii,(.L_x_4 - _Z12mandelKernelPiffffiiii)
        .other          _Z12mandelKernelPiffffiiii,@"STO_CUDA_ENTRY STV_DEFAULT"
_Z12mandelKernelPiffffiiii:
.text._Z12mandelKernelPiffffiiii:
[----:B------:R-:W-:Y:S01]  /*0000*/  LDC R1, c[0x0][0x37c] ;  /* 0x0000df00ff017b82 */ /* 0x000fe20000000800 */
[----:B------:R-:W0:Y:S01]  /*0010*/  S2R R5, SR_TID.Y ;  /* 0x0000000000057919 */ /* 0x000e220000002200 */
[----:B------:R-:W1:Y:S01]  /*0020*/  LDCU UR4, c[0x0][0x3a0] ;  /* 0x00007400ff0477ac */ /* 0x000e620008000800 */
[----:B------:R-:W0:Y:S01]  /*0030*/  S2R R2, SR_CTAID.Y ;  /* 0x0000000000027919 */ /* 0x000e220000002600 */
[----:B------:R-:W2:Y:S01]  /*0040*/  LDCU UR5, c[0x0][0x39c] ;  /* 0x00007380ff0577ac */ /* 0x000ea20008000800 */
[----:B------:R-:W3:Y:S01]  /*0050*/  S2R R0, SR_TID.X ;  /* 0x0000000000007919 */ /* 0x000ee20000002100 */
[----:B------:R-:W3:Y:S01]  /*0060*/  S2R R3, SR_CTAID.X ;  /* 0x0000000000037919 */ /* 0x000ee20000002500 */
[----:B0-----:R-:W-:-:S04]  /*0070*/  LEA R5, R2, R5, 0x3 ;  /* 0x0000000502057211 */ /* 0x001fc800078e18ff */
[----:B-1----:R-:W-:Y:S02]  /*0080*/  ISETP.GE.AND P0, PT, R5, UR4, PT ;  /* 0x0000000405007c0c */ /* 0x002fe4000bf06270 */
[----:B---3--:R-:W-:-:S04]  /*0090*/  LEA R0, R3, R0, 0x3 ;  /* 0x0000000003007211 */ /* 0x008fc800078e18ff */
[----:B--2---:R-:W-:-:S13]  /*00a0*/  ISETP.GE.OR P0, PT, R0, UR5, P0 ;  /* 0x0000000500007c0c */ /* 0x004fda0008706670 */
[----:B------:R-:W-:Y:S05]  /*00b0*/  @P0 EXIT ;  /* 0x000000000000094d */ /* 0x000fea0003800000 */
[----:B------:R-:W0:Y:S01]  /*00c0*/  LDCU UR8, c[0x0][0x398] ;  /* 0x00007300ff0877ac */ /* 0x000e220008000800 */
[----:B------:R-:W1:Y:S01]  /*00d0*/  LDC.64 R6, c[0x0][0x388] ;  /* 0x0000e200ff067b82 */ /* 0x000e620000000a00 */
[----:B------:R-:W-:Y:S01]  /*00e0*/  I2FP.F32.U32 R2, R5 ;  /* 0x0000000500027245 */ /* 0x000fe20000201000 */
[----:B------:R-:W1:Y:S01]  /*00f0*/  LDCU.64 UR6, c[0x0][0x390] ;  /* 0x00007200ff0677ac */ /* 0x000e620008000a00 */
[----:B------:R-:W-:Y:S01]  /*0100*/  I2FP.F32.S32 R3, R0 ;  /* 0x0000000000037245 */ /* 0x000fe20000201400 */
[----:B------:R-:W2:Y:S01]  /*0110*/  LDCU.64 UR4, c[0x0][0x358] ;  /* 0x00006b00ff0477ac */ /* 0x000ea20008000a00 */
[----:B0-----:R-:W-:Y:S01]  /*0120*/  UISETP.GE.AND UP0, UPT, UR8, 0x1, UPT ;  /* 0x000000010800788c */ /* 0x001fe2000bf06270 */
[----:B-1----:R-:W-:Y:S01]  /*0130*/  FFMA R2, R2, UR7, R7 ;  /* 0x0000000702027c23 */ /* 0x002fe20008000007 */
[----:B------:R-:W-:Y:S02]  /*0140*/  HFMA2 R7, -RZ, RZ, 0, 0 ;  /* 0x00000000ff077431 */ /* 0x000fe400000001ff */
[----:B------:R-:W-:-:S05]  /*0150*/  FFMA R3, R3, UR6, R6 ;  /* 0x0000000603037c23 */ /* 0x000fca0008000006 */
[----:B--2---:R-:W-:Y:S05]  /*0160*/  BRA.U !UP0, `(.L_x_0) ;  /* 0x0000000108507547 */ /* 0x004fea000b800000 */
[----:B------:R-:W-:Y:S01]  /*0170*/  BSSY.RECONVERGENT B0, `(.L_x_0) ;  /* 0x0000013000007945 */ /* 0x000fe20003800200 */
[----:B------:R-:W-:Y:S01]  /*0180*/  MOV R7, RZ ;  /* 0x000000ff00077202 */ /* 0x000fe20000000f00 */
[----:B------:R-:W0:Y:S01]  /*0190*/  LDCU UR7, c[0x0][0x398] ;  /* 0x00007300ff0777ac */ /* 0x000e220008000800 */
[----:B------:R-:W-:Y:S02]  /*01a0*/  MOV R9, R2 ;  /* 0x0000000200097202 */ /* 0x000fe40000000f00 */
[----:B------:R-:W-:Y:S01]  /*01b0*/  MOV R4, R3 ;  /* 0x0000000300047202 */ /* 0x000fe20000000f00 */
[----:B------:R-:W1:Y:S06]  /*01c0*/  LDCU UR8, c[0x0][0x398] ;  /* 0x00007300ff0877ac */ /* 0x000e6c0008000800 */
.L_x_2:
[----:B------:R-:W-:Y:S01]  /*01d0*/  FMUL R6, R4, R4 ;  /* 0x0000000404067220 */ /* 0x000fe20000400000 */
[----:B------:R-:W-:-:S04]  /*01e0*/  FMUL R13, R9, R9 ;  /* 0x00000009090d7220 */ /* 0x000fc80000400000 */
[----:B------:R-:W-:-:S05]  /*01f0*/  FADD R8, R6, R13 ;  /* 0x0000000d06087221 */ /* 0x000fca0000000000 */
[----:B------:R-:W-:-:S13]  /*0200*/  FSETP.GT.AND P0, PT, R8, 4, PT ;  /* 0x408000000800780b */ /* 0x000fda0003f04000 */
[----:B------:R-:W-:Y:S05]  /*0210*/  @P0 BRA `(.L_x_1) ;  /* 0x0000000000200947 */ /* 0x000fea0003800000 */
[----:B------:R-:W-:Y:S01]  /*0220*/  IADD3 R7, PT, PT, R7, 0x1, RZ ;  /* 0x0000000107077810 */ /* 0x000fe20007ffe0ff */
[----:B------:R-:W-:Y:S01]  /*0230*/  FADD R11, R4, R4 ;  /* 0x00000004040b7221 */ /* 0x000fe20000000000 */
[----:B------:R-:W-:Y:S02]  /*0240*/  FADD R4, R6, -R13 ;  /* 0x8000000d06047221 */ /* 0x000fe40000000000 */
[----:B-1----:R-:W-:Y:S01]  /*0250*/  ISETP.NE.AND P0, PT, R7, UR8, PT ;  /* 0x0000000807007c0c */ /* 0x002fe2000bf05270 */
[----:B------:R-:W-:Y:S01]  /*0260*/  FFMA R9, R11, R9, R2 ;  /* 0x000000090b097223 */ /* 0x000fe20000000002 */
[----:B------:R-:W-:-:S11]  /*0270*/  FADD R4, R3, R4 ;  /* 0x0000000403047221 */ /* 0x000fd60000000000 */
[----:B------:R-:W-:Y:S05]  /*0280*/  @P0 BRA `(.L_x_2) ;  /* 0xfffffffc00d00947 */ /* 0x000fea000383ffff */
[----:B0-----:R-:W-:-:S07]  /*0290*/  MOV R7, UR7 ;  /* 0x0000000700077c02 */ /* 0x001fce0008000f00 */
.L_x_1:
[----:B01----:R-:W-:Y:S05]  /*02a0*/  BSYNC.RECONVERGENT B0 ;  /* 0x0000000000007941 */ /* 0x003fea0003800200 */
.L_x_0:
[----:B------:R-:W0:Y:S01]  /*02b0*/  LDC.64 R2, c[0x0][0x380] ;  /* 0x0000e000ff027b82 */ /* 0x000e220000000a00 */
[----:B------:R-:W1:Y:S02]  /*02c0*/  LDCU UR6, c[0x0][0x3a4] ;  /* 0x00007480ff0677ac */ /* 0x000e640008000800 */
[----:B-1----:R-:W-:-:S04]  /*02d0*/  IMAD R5, R5, UR6, R0 ;  /* 0x0000000605057c24 */ /* 0x002fc8000f8e0200 */
[----:B0-----:R-:W-:-:S05]  /*02e0*/  IMAD.WIDE R2, R5, 0x4, R2 ;  /* 0x0000000405027825 */ /* 0x001fca00078e0202 */
[----:B------:R-:W-:Y:S01]  /*02f0*/  STG.E desc[UR4][R2.64], R7 ;  /* 0x0000000702007986 */ /* 0x000fe2000c101904 */
[----:B------:R-:W-:Y:S05]  /*0300*/  EXIT ;  /* 0x000000000000794d */ /* 0x000fea0003800000 */
.L_x_3:
[----:B------:R-:W-:-:S00]  /*0310*/  BRA `(.L_x_3) ;  /* 0xfffffffc00fc7947 */ /* 0x000fc0000383ffff */
[----:B------:R-:W-:-:S00]  /*0320*/  NOP ;  /* 0x0000000000007918 */ /* 0x000fc00000000000 */
        /* <DEDUP_REMOVED lines=13> */
.L_x_4:


//--------------------- .nv.shared.reserved.0     --------------------------
	.section	.nv.shared.reserved.0,"aw",@nobits
	.weak		__nv_reservedSMEM_offset_0_alias
	.size		__nv_reservedSMEM_offset_0_alias, 0, 64
	.other		__nv_reservedSMEM_offset_0_alias,@"STO_CUDA_RESERVED_SHARED STV_DEFAULT"
__nv_reservedSMEM_offset_0_alias:
	.zero		0
	.zero		64


//--------------------- .nv.constant0._Z12mandelKernelPiffffiiii --------------------------
	.section	.nv.constant0._Z12mandelKernelPiffffiiii,"a",@progbits
	.sectionflags	@""
	.align	4
.nv.constant0._Z12mandelKernelPiffffiiii:
	.zero		936


//--------------------- SYMBOLS --------------------------

	.type		.nv.reservedSmem.offset0,@object
	.size		.nv.reservedSmem.offset0,0x4
